//
// Generated by NVIDIA NVVM Compiler
//
// Compiler Build ID: CL-36424714
// Cuda compilation tools, release 13.0, V13.0.88
// Based on NVVM 20.0.0
//

.version 9.0
.target sm_100
.address_size 64

	// .globl	_Z11calc_kernelPiii

.visible .entry _Z11calc_kernelPiii(
	.param .u64 .ptr .align 1 _Z11calc_kernelPiii_param_0,
	.param .u32 _Z11calc_kernelPiii_param_1,
	.param .u32 _Z11calc_kernelPiii_param_2
)
{
	.reg .pred 	%p<4>;
	.reg .b32 	%r<25>;
	.reg .b64 	%rd<9>;
	.reg .b64 	%fd<3>;

	ld.param.u64 	%rd1, [_Z11calc_kernelPiii_param_0];
	ld.param.u32 	%r2, [_Z11calc_kernelPiii_param_1];
	ld.param.u32 	%r3, [_Z11calc_kernelPiii_param_2];
	mov.u32 	%r4, %ctaid.x;
	mov.u32 	%r5, %ntid.x;
	mov.u32 	%r6, %tid.x;
	mad.lo.s32 	%r1, %r4, %r5, %r6;
	add.s32 	%r7, %r1, -67100672;
	setp.lt.u32 	%p1, %r7, -67092480;
	@%p1 bra 	$L__BB0_4;
	and.b32  	%r8, %r1, 8191;
	setp.eq.s32 	%p2, %r8, 0;
	@%p2 bra 	$L__BB0_4;
	setp.eq.s32 	%p3, %r8, 8191;
	@%p3 bra 	$L__BB0_4;
	cvta.to.global.u64 	%rd2, %rd1;
	shl.b32 	%r9, %r2, 26;
	add.s32 	%r10, %r9, %r1;
	mul.wide.s32 	%rd3, %r10, 4;
	add.s64 	%rd4, %rd2, %rd3;
	ld.global.u32 	%r11, [%rd4];
	ld.global.u32 	%r12, [%rd4+-4];
	add.s32 	%r13, %r12, %r11;
	ld.global.u32 	%r14, [%rd4+4];
	add.s32 	%r15, %r13, %r14;
	ld.global.u32 	%r16, [%rd4+-32768];
	add.s32 	%r17, %r15, %r16;
	add.s32 	%r18, %r1, %r2;
	add.s32 	%r19, %r18, 67117056;
	mul.wide.s32 	%rd5, %r19, 4;
	add.s64 	%rd6, %rd2, %rd5;
	ld.global.u32 	%r20, [%rd6];
	add.s32 	%r21, %r17, %r20;
	cvt.rn.f64.s32 	%fd1, %r21;
	mul.f64 	%fd2, %fd1, 0d3FC999999999999A;
	cvt.rzi.s32.f64 	%r22, %fd2;
	shl.b32 	%r23, %r3, 26;
	add.s32 	%r24, %r23, %r1;
	mul.wide.s32 	%rd7, %r24, 4;
	add.s64 	%rd8, %rd2, %rd7;
	st.global.u32 	[%rd8], %r22;
$L__BB0_4:
	ret;

}


// ===== COMPILED SASS (sm_100) =====

	.target	sm_100

	.elftype	@"ET_EXEC"


//--------------------- .note.nv.tkinfo           --------------------------
	.section	.note.nv.tkinfo,"",@"SHT_NOTE"
	.sectionflags	@"SHF_NOTE_NV_TKINFO"
	.tkinfo
        /*0018*/ 	.word	0x00000002
        /*0030*/ 	.string	""
        /*0030*/ 	.string	"ptxas"
        /*0030*/ 	.string	"Cuda compilation tools, release 13.0, V13.0.88"
        /*0030*/ 	.string	"Build cuda_13.0.r13.0/compiler.36424714_0"
        /*0030*/ 	.string	"-arch sm_100 -m 64 "



//--------------------- .note.nv.cuinfo           --------------------------
	.section	.note.nv.cuinfo,"",@"SHT_NOTE"
	.sectionflags	@"SHF_NOTE_NV_CUINFO"
        /*0018*/ 	.short	0x0002
        /*001a*/ 	.short	0x0064
        /*001c*/ 	.short	0x0082
	.zero		2


//--------------------- .nv.info                  --------------------------
	.section	.nv.info,"",@"SHT_CUDA_INFO"
	.align	4


	//----- nvinfo : EIATTR_REGCOUNT
	.align		4
        /*0000*/ 	.byte	0x04, 0x2f
        /*0002*/ 	.short	(.L_1 - .L_0)
	.align		4
.L_0:
        /*0004*/ 	.word	index@(_Z11calc_kernelPiii)
        /*0008*/ 	.word	0x00000012


	//----- nvinfo : EIATTR_FRAME_SIZE
	.align		4
.L_1:
        /*000c*/ 	.byte	0x04, 0x11
        /*000e*/ 	.short	(.L_3 - .L_2)
	.align		4
.L_2:
        /*0010*/ 	.word	index@(_Z11calc_kernelPiii)
        /*0014*/ 	.word	0x00000000


	//----- nvinfo : EIATTR_MIN_STACK_SIZE
	.align		4
.L_3:
        /*0018*/ 	.byte	0x04, 0x12
        /*001a*/ 	.short	(.L_5 - .L_4)
	.align		4
.L_4:
        /*001c*/ 	.word	index@(_Z11calc_kernelPiii)
        /*0020*/ 	.word	0x00000000
.L_5:


//--------------------- .nv.compat                --------------------------
	.section	.nv.compat,"",@"SHT_CUDA_COMPAT_INFO"
	.align	4
        /*0000*/ 	.byte	0x02, 0x09, 0x00, 0x00, 0x02, 0x02, 0x01, 0x00, 0x02, 0x05, 0x05, 0x00, 0x03, 0x07, 0x01, 0x01
        /*0010*/ 	.byte	0x02, 0x03, 0x00, 0x00, 0x02, 0x06, 0x01, 0x00, 0x04, 0x0b, 0x08, 0x00, 0x01, 0x00, 0x00, 0x00
        /*0020*/ 	.byte	0x00, 0x00, 0x00, 0x00


//--------------------- .nv.info._Z11calc_kernelPiii --------------------------
	.section	.nv.info._Z11calc_kernelPiii,"",@"SHT_CUDA_INFO"
	.sectionflags	@""
	.align	4


	//----- nvinfo : EIATTR_CUDA_API_VERSION
	.align		4
        /*0000*/ 	.byte	0x04, 0x37
        /*0002*/ 	.short	(.L_7 - .L_6)
.L_6:
        /*0004*/ 	.word	0x00000082


	//----- nvinfo : EIATTR_KPARAM_INFO
	.align		4
.L_7:
        /*0008*/ 	.byte	0x04, 0x17
        /*000a*/ 	.short	(.L_9 - .L_8)
.L_8:
        /*000c*/ 	.word	0x00000000
        /*0010*/ 	.short	0x0002
        /*0012*/ 	.short	0x000c
        /*0014*/ 	.byte	0x00, 0xf0, 0x11, 0x00


	//----- nvinfo : EIATTR_KPARAM_INFO
	.align		4
.L_9:
        /*0018*/ 	.byte	0x04, 0x17
        /*001a*/ 	.short	(.L_11 - .L_10)
.L_10:
        /*001c*/ 	.word	0x00000000
        /*0020*/ 	.short	0x0001
        /*0022*/ 	.short	0x0008
        /*0024*/ 	.byte	0x00, 0xf0, 0x11, 0x00


	//----- nvinfo : EIATTR_KPARAM_INFO
	.align		4
.L_11:
        /*0028*/ 	.byte	0x04, 0x17
        /*002a*/ 	.short	(.L_13 - .L_12)
.L_12:
        /*002c*/ 	.word	0x00000000
        /*0030*/ 	.short	0x0000
        /*0032*/ 	.short	0x0000
        /*0034*/ 	.byte	0x00, 0xf5, 0x21, 0x00


	//----- nvinfo : EIATTR_SPARSE_MMA_MASK
	.align		4
.L_13:
        /*0038*/ 	.byte	0x03, 0x50
        /*003a*/ 	.short	0x0000


	//----- nvinfo : EIATTR_MAXREG_COUNT
	.align		4
        /*003c*/ 	.byte	0x03, 0x1b
        /*003e*/ 	.short	0x00ff


	//----- nvinfo : EIATTR_MERCURY_ISA_VERSION
	.align		4
        /*0040*/ 	.byte	0x03, 0x5f
        /*0042*/ 	.short	0x0101


	//----- nvinfo : EIATTR_VRC_CTA_INIT_COUNT
	.align		4
        /*0044*/ 	.byte	0x02, 0x4a
	.zero		1
	.zero		1


	//----- nvinfo : EIATTR_EXIT_INSTR_OFFSETS
	.align		4
        /*0048*/ 	.byte	0x04, 0x1c
        /*004a*/ 	.short	(.L_15 - .L_14)


	//   ....[0]....
.L_14:
        /*004c*/ 	.word	0x00000070


	//   ....[1]....
        /*0050*/ 	.word	0x00000090


	//   ....[2]....
        /*0054*/ 	.word	0x000000b0


	//   ....[3]....
        /*0058*/ 	.word	0x00000220


	//----- nvinfo : EIATTR_CBANK_PARAM_SIZE
	.align		4
.L_15:
        /*005c*/ 	.byte	0x03, 0x19
        /*005e*/ 	.short	0x0010


	//----- nvinfo : EIATTR_PARAM_CBANK
	.align		4
        /*0060*/ 	.byte	0x04, 0x0a
        /*0062*/ 	.short	(.L_17 - .L_16)
	.align		4
.L_16:
        /*0064*/ 	.word	index@(.nv.constant0._Z11calc_kernelPiii)
        /*0068*/ 	.short	0x0380
        /*006a*/ 	.short	0x0010


	//----- nvinfo : EIATTR_SW_WAR
	.align		4
.L_17:
        /*006c*/ 	.byte	0x04, 0x36
        /*006e*/ 	.short	(.L_19 - .L_18)
.L_18:
        /*0070*/ 	.word	0x00000008
.L_19:


//--------------------- .nv.callgraph             --------------------------
	.section	.nv.callgraph,"",@"SHT_CUDA_CALLGRAPH"
	.align	4
	.sectionentsize	8
	.align		4
        /*0000*/ 	.word	0x00000000
	.align		4
        /*0004*/ 	.word	0xffffffff
	.align		4
        /*0008*/ 	.word	0x00000000
	.align		4
        /*000c*/ 	.word	0xfffffffe
	.align		4
        /*0010*/ 	.word	0x00000000
	.align		4
        /*0014*/ 	.word	0xfffffffd
	.align		4
        /*0018*/ 	.word	0x00000000
	.align		4
        /*001c*/ 	.word	0xfffffffc


//--------------------- .text._Z11calc_kernelPiii --------------------------
	.section	.text._Z11calc_kernelPiii,"ax",@progbits
	.align	128
        .global         _Z11calc_kernelPiii
        .type           _Z11calc_kernelPiii,@function
        .size           _Z11calc_kernelPiii,(.L_x_1 - _Z11calc_kernelPiii)
        .other          _Z11calc_kernelPiii,@"STO_CUDA_ENTRY STV_DEFAULT"
_Z11calc_kernelPiii:
.text._Z11calc_kernelPiii:
[----:B------:R-:W-:Y:S01]  /*0000*/  LDC R1, c[0x0][0x37c] ;  /* 0x0000df00ff017b82 */ /* 0x000fe20000000800 */
[----:B------:R-:W0:Y:S07]  /*0010*/  S2R R0, SR_TID.X ;  /* 0x0000000000007919 */ /* 0x000e2e0000002100 */
[----:B------:R-:W0:Y:S08]  /*0020*/  S2UR UR4, SR_CTAID.X ;  /* 0x00000000000479c3 */ /* 0x000e300000002500 */
[----:B------:R-:W0:Y:S02]  /*0030*/  LDC R13, c[0x0][0x360] ;  /* 0x0000d800ff0d7b82 */ /* 0x000e240000000800 */
[----:B0-----:R-:W-:-:S04]  /*0040*/  IMAD R13, R13, UR4, R0 ;  /* 0x000000040d0d7c24 */ /* 0x001fc8000f8e0200 */
[----:B------:R-:W-:-:S05]  /*0050*/  VIADD R0, R13, 0xfc002000 ;  /* 0xfc0020000d007836 */ /* 0x000fca0000000000 */
[----:B------:R-:W-:-:S13]  /*0060*/  ISETP.GE.U32.AND P0, PT, R0, -0x3ffc000, PT ;  /* 0xfc0040000000780c */ /* 0x000fda0003f06070 */
[----:B------:R-:W-:Y:S05]  /*0070*/  @!P0 EXIT ;  /* 0x000000000000894d */ /* 0x000fea0003800000 */
[----:B------:R-:W-:-:S13]  /*0080*/  LOP3.LUT P0, R0, R13, 0x1fff, RZ, 0xc0, !PT ;  /* 0x00001fff0d007812 */ /* 0x000fda000780c0ff */
[----:B------:R-:W-:Y:S05]  /*0090*/  @!P0 EXIT ;  /* 0x000000000000894d */ /* 0x000fea0003800000 */
[----:B------:R-:W-:-:S13]  /*00a0*/  ISETP.NE.AND P0, PT, R0, 0x1fff, PT ;  /* 0x00001fff0000780c */ /* 0x000fda0003f05270 */
[----:B------:R-:W-:Y:S05]  /*00b0*/  @!P0 EXIT ;  /* 0x000000000000894d */ /* 0x000fea0003800000 */
[----:B------:R-:W0:Y:S01]  /*00c0*/  LDC.64 R4, c[0x0][0x388] ;  /* 0x0000e200ff047b82 */ /* 0x000e220000000a00 */
[----:B------:R-:W1:Y:S07]  /*00d0*/  LDCU.64 UR4, c[0x0][0x358] ;  /* 0x00006b00ff0477ac */ /* 0x000e6e0008000a00 */
[----:B------:R-:W2:Y:S01]  /*00e0*/  LDC.64 R2, c[0x0][0x380] ;  /* 0x0000e000ff027b82 */ /* 0x000ea20000000a00 */
[----:B0-----:R-:W-:Y:S02]  /*00f0*/  LEA R7, R4, R13, 0x1a ;  /* 0x0000000d04077211 */ /* 0x001fe400078ed0ff */
[----:B------:R-:W-:-:S03]  /*0100*/  IADD3 R9, PT, PT, R13, 0x4002000, R4 ;  /* 0x040020000d097810 */ /* 0x000fc60007ffe004 */
[----:B--2---:R-:W-:-:S04]  /*0110*/  IMAD.WIDE R6, R7, 0x4, R2 ;  /* 0x0000000407067825 */ /* 0x004fc800078e0202 */
[----:B------:R-:W-:Y:S01]  /*0120*/  IMAD.WIDE R8, R9, 0x4, R2 ;  /* 0x0000000409087825 */ /* 0x000fe200078e0202 */
[----:B-1----:R-:W2:Y:S04]  /*0130*/  LDG.E R0, desc[UR4][R6.64] ;  /* 0x0000000406007981 */ /* 0x002ea8000c1e1900 */
[----:B------:R-:W2:Y:S04]  /*0140*/  LDG.E R11, desc[UR4][R6.64+-0x4] ;  /* 0xfffffc04060b7981 */ /* 0x000ea8000c1e1900 */
[----:B------:R-:W2:Y:S04]  /*0150*/  LDG.E R4, desc[UR4][R6.64+0x4] ;  /* 0x0000040406047981 */ /* 0x000ea8000c1e1900 */
[----:B------:R-:W3:Y:S04]  /*0160*/  LDG.E R15, desc[UR4][R6.64+-0x8000] ;  /* 0xff800004060f7981 */ /* 0x000ee8000c1e1900 */
[----:B------:R-:W3:Y:S01]  /*0170*/  LDG.E R8, desc[UR4][R8.64] ;  /* 0x0000000408087981 */ /* 0x000ee2000c1e1900 */
[----:B------:R-:W-:Y:S01]  /*0180*/  UMOV UR6, 0x9999999a ;  /* 0x9999999a00067882 */ /* 0x000fe20000000000 */
[----:B------:R-:W-:Y:S01]  /*0190*/  UMOV UR7, 0x3fc99999 ;  /* 0x3fc9999900077882 */ /* 0x000fe20000000000 */
[----:B------:R-:W-:-:S04]  /*01a0*/  IMAD R5, R5, 0x4000000, R13 ;  /* 0x0400000005057824 */ /* 0x000fc800078e020d */
[----:B------:R-:W-:Y:S01]  /*01b0*/  IMAD.WIDE R2, R5, 0x4, R2 ;  /* 0x0000000405027825 */ /* 0x000fe200078e0202 */
[----:B--2---:R-:W-:-:S04]  /*01c0*/  IADD3 R0, PT, PT, R4, R11, R0 ;  /* 0x0000000b04007210 */ /* 0x004fc80007ffe000 */
[----:B---3--:R-:W-:-:S04]  /*01d0*/  IADD3 R0, PT, PT, R8, R0, R15 ;  /* 0x0000000008007210 */ /* 0x008fc80007ffe00f */
[----:B------:R-:W0:Y:S02]  /*01e0*/  I2F.F64 R10, R0 ;  /* 0x00000000000a7312 */ /* 0x000e240000201c00 */
[----:B0-----:R-:W-:-:S10]  /*01f0*/  DMUL R10, R10, UR6 ;  /* 0x000000060a0a7c28 */ /* 0x001fd40008000000 */
[----:B------:R-:W0:Y:S02]  /*0200*/  F2I.F64.TRUNC R11, R10 ;  /* 0x0000000a000b7311 */ /* 0x000e24000030d100 */
[----:B0-----:R-:W-:Y:S01]  /*0210*/  STG.E desc[UR4][R2.64], R11 ;  /* 0x0000000b02007986 */ /* 0x001fe2000c101904 */
[----:B------:R-:W-:Y:S05]  /*0220*/  EXIT ;  /* 0x000000000000794d */ /* 0x000fea0003800000 */
.L_x_0:
[----:B------:R-:W-:-:S00]  /*0230*/  BRA `(.L_x_0) ;  /* 0xfffffffc00fc7947 */ /* 0x000fc0000383ffff */
[----:B------:R-:W-:-:S00]  /*0240*/  NOP ;  /* 0x0000000000007918 */ /* 0x000fc00000000000 */
        /* <DEDUP_REMOVED lines=11> */
.L_x_1:


//--------------------- .nv.shared.reserved.0     --------------------------
	.section	.nv.shared.reserved.0,"aw",@nobits
	.weak		__nv_reservedSMEM_offset_0_alias
	.size		__nv_reservedSMEM_offset_0_alias, 0, 64
	.other		__nv_reservedSMEM_offset_0_alias,@"STO_CUDA_RESERVED_SHARED STV_DEFAULT"
__nv_reservedSMEM_offset_0_alias:
	.zero		0
	.zero		64


//--------------------- .nv.constant0._Z11calc_kernelPiii --------------------------
	.section	.nv.constant0._Z11calc_kernelPiii,"a",@progbits
	.sectionflags	@""
	.align	4
.nv.constant0._Z11calc_kernelPiii:
	.zero		912


//--------------------- SYMBOLS --------------------------

	.type		.nv.reservedSmem.offset0,@object
	.size		.nv.reservedSmem.offset0,0x4
